	.headerflags	@"EF_CUDA_TEXMODE_UNIFIED EF_CUDA_64BIT_ADDRESS EF_CUDA_ACCELERATORS EF_CUDA_SM90 EF_CUDA_VIRTUAL_SM(EF_CUDA_SM90)"
	.elftype	@"ET_EXEC"


//--------------------- .nv.info                  --------------------------
	.section	.nv.info,"",@"SHT_CUDA_INFO"
	.align	4


	//----- nvinfo : EIATTR_REGCOUNT
	.align		4
        /*0000*/ 	.byte	0x04, 0x2f
        /*0002*/ 	.short	(.L_3 - .L_2)
	.align		4
.L_2:
        /*0004*/ 	.word	index@(triton_poi_fused__native_batch_norm_legit_no_training_mean_silu_20)
        /*0008*/ 	.word	0x00000017


	//----- nvinfo : EIATTR_MIN_STACK_SIZE
	.align		4
.L_3:
        /*000c*/ 	.byte	0x04, 0x12
        /*000e*/ 	.short	(.L_5 - .L_4)
	.align		4
.L_4:
        /*0010*/ 	.word	index@(triton_poi_fused__native_batch_norm_legit_no_training_mean_silu_20)
        /*0014*/ 	.word	0x00000000


	//----- nvinfo : EIATTR_FRAME_SIZE
	.align		4
.L_5:
        /*0018*/ 	.byte	0x04, 0x11
        /*001a*/ 	.short	(.L_7 - .L_6)
	.align		4
.L_6:
        /*001c*/ 	.word	index@(triton_poi_fused__native_batch_norm_legit_no_training_mean_silu_20)
        /*0020*/ 	.word	0x00000000


	//----- nvinfo : EIATTR_MIN_STACK_SIZE
	.align		4
.L_7:
        /*0024*/ 	.byte	0x04, 0x12
        /*0026*/ 	.short	(.L_9 - .L_8)
	.align		4
.L_8:
        /*0028*/ 	.word	index@(triton_poi_fused__native_batch_norm_legit_no_training_mean_silu_20)
        /*002c*/ 	.word	0x00000000
.L_9:


//--------------------- .nv.info.triton_poi_fused__native_batch_norm_legit_no_training_mean_silu_20 --------------------------
	.section	.nv.info.triton_poi_fused__native_batch_norm_legit_no_training_mean_silu_20,"",@"SHT_CUDA_INFO"
	.sectionflags	@""
	.align	4


	//----- nvinfo : EIATTR_CUDA_API_VERSION
	.align		4
        /*0000*/ 	.byte	0x04, 0x37
        /*0002*/ 	.short	(.L_11 - .L_10)
.L_10:
        /*0004*/ 	.word	0x0000007c


	//----- nvinfo : EIATTR_KPARAM_INFO
	.align		4
.L_11:
        /*0008*/ 	.byte	0x04, 0x17
        /*000a*/ 	.short	(.L_13 - .L_12)
.L_12:
        /*000c*/ 	.word	0x00000000
        /*0010*/ 	.short	0x0007
        /*0012*/ 	.short	0x0038
        /*0014*/ 	.byte	0x00, 0xf0, 0x11, 0x00


	//----- nvinfo : EIATTR_KPARAM_INFO
	.align		4
.L_13:
        /*0018*/ 	.byte	0x04, 0x17
        /*001a*/ 	.short	(.L_15 - .L_14)
.L_14:
        /*001c*/ 	.word	0x00000000
        /*0020*/ 	.short	0x0006
        /*0022*/ 	.short	0x0030
        /*0024*/ 	.byte	0x00, 0xf4, 0x21, 0x00


	//----- nvinfo : EIATTR_KPARAM_INFO
	.align		4
.L_15:
        /*0028*/ 	.byte	0x04, 0x17
        /*002a*/ 	.short	(.L_17 - .L_16)
.L_16:
        /*002c*/ 	.word	0x00000000
        /*0030*/ 	.short	0x0005
        /*0032*/ 	.short	0x0028
        /*0034*/ 	.byte	0x00, 0xf4, 0x21, 0x00


	//----- nvinfo : EIATTR_KPARAM_INFO
	.align		4
.L_17:
        /*0038*/ 	.byte	0x04, 0x17
        /*003a*/ 	.short	(.L_19 - .L_18)
.L_18:
        /*003c*/ 	.word	0x00000000
        /*0040*/ 	.short	0x0004
        /*0042*/ 	.short	0x0020
        /*0044*/ 	.byte	0x00, 0xf4, 0x21, 0x00


	//----- nvinfo : EIATTR_KPARAM_INFO
	.align		4
.L_19:
        /*0048*/ 	.byte	0x04, 0x17
        /*004a*/ 	.short	(.L_21 - .L_20)
.L_20:
        /*004c*/ 	.word	0x00000000
        /*0050*/ 	.short	0x0003
        /*0052*/ 	.short	0x0018
        /*0054*/ 	.byte	0x00, 0xf4, 0x21, 0x00


	//----- nvinfo : EIATTR_KPARAM_INFO
	.align		4
.L_21:
        /*0058*/ 	.byte	0x04, 0x17
        /*005a*/ 	.short	(.L_23 - .L_22)
.L_22:
        /*005c*/ 	.word	0x00000000
        /*0060*/ 	.short	0x0002
        /*0062*/ 	.short	0x0010
        /*0064*/ 	.byte	0x00, 0xf4, 0x21, 0x00


	//----- nvinfo : EIATTR_KPARAM_INFO
	.align		4
.L_23:
        /*0068*/ 	.byte	0x04, 0x17
        /*006a*/ 	.short	(.L_25 - .L_24)
.L_24:
        /*006c*/ 	.word	0x00000000
        /*0070*/ 	.short	0x0001
        /*0072*/ 	.short	0x0008
        /*0074*/ 	.byte	0x00, 0xf4, 0x21, 0x00


	//----- nvinfo : EIATTR_KPARAM_INFO
	.align		4
.L_25:
        /*0078*/ 	.byte	0x04, 0x17
        /*007a*/ 	.short	(.L_27 - .L_26)
.L_26:
        /*007c*/ 	.word	0x00000000
        /*0080*/ 	.short	0x0000
        /*0082*/ 	.short	0x0000
        /*0084*/ 	.byte	0x00, 0xf4, 0x21, 0x00


	//----- nvinfo : EIATTR_SPARSE_MMA_MASK
	.align		4
.L_27:
        /*0088*/ 	.byte	0x03, 0x50
        /*008a*/ 	.short	0x0000


	//----- nvinfo : EIATTR_MAXREG_COUNT
	.align		4
        /*008c*/ 	.byte	0x03, 0x1b
        /*008e*/ 	.short	0x00ff


	//----- nvinfo : EIATTR_EXIT_INSTR_OFFSETS
	.align		4
        /*0090*/ 	.byte	0x04, 0x1c
        /*0092*/ 	.short	(.L_29 - .L_28)


	//   ....[0]....
.L_28:
        /*0094*/ 	.word	0x000005b0


	//   ....[1]....
        /*0098*/ 	.word	0x000005d0


	//----- nvinfo : EIATTR_REQNTID
	.align		4
.L_29:
        /*009c*/ 	.byte	0x04, 0x10
        /*009e*/ 	.short	(.L_31 - .L_30)
.L_30:
        /*00a0*/ 	.word	0x00000080
        /*00a4*/ 	.word	0x00000001
        /*00a8*/ 	.word	0x00000001


	//----- nvinfo : EIATTR_CBANK_PARAM_SIZE
	.align		4
.L_31:
        /*00ac*/ 	.byte	0x03, 0x19
        /*00ae*/ 	.short	0x003c


	//----- nvinfo : EIATTR_PARAM_CBANK
	.align		4
        /*00b0*/ 	.byte	0x04, 0x0a
        /*00b2*/ 	.short	(.L_33 - .L_32)
	.align		4
.L_32:
        /*00b4*/ 	.word	index@(.nv.constant0.triton_poi_fused__native_batch_norm_legit_no_training_mean_silu_20)
        /*00b8*/ 	.short	0x0210
        /*00ba*/ 	.short	0x003c


	//----- nvinfo : EIATTR_SW_WAR
	.align		4
.L_33:
        /*00bc*/ 	.byte	0x04, 0x36
        /*00be*/ 	.short	(.L_35 - .L_34)
.L_34:
        /*00c0*/ 	.word	0x00000008
.L_35:


//--------------------- .nv.callgraph             --------------------------
	.section	.nv.callgraph,"",@"SHT_CUDA_CALLGRAPH"
	.align	4
	.sectionentsize	8
	.align		4
        /*0000*/ 	.word	0x00000000
	.align		4
        /*0004*/ 	.word	0xffffffff
	.align		4
        /*0008*/ 	.word	0x00000000
	.align		4
        /*000c*/ 	.word	0xfffffffe
	.align		4
        /*0010*/ 	.word	0x00000000
	.align		4
        /*0014*/ 	.word	0xfffffffd
	.align		4
        /*0018*/ 	.word	0x00000000
	.align		4
        /*001c*/ 	.word	0xfffffffc


//--------------------- .nv.constant4             --------------------------
	.section	.nv.constant4,"a",@progbits
	.align	8
	.align		8
.nv.constant4:
        /*0000*/ 	.dword	_$_str
	.align		8
        /*0008*/ 	.dword	_$_str_$_2


//--------------------- .text.triton_poi_fused__native_batch_norm_legit_no_training_mean_silu_20 --------------------------
	.section	.text.triton_poi_fused__native_batch_norm_legit_no_training_mean_silu_20,"ax",@progbits
	.align	128
        .global         triton_poi_fused__native_batch_norm_legit_no_training_mean_silu_20
        .type           triton_poi_fused__native_batch_norm_legit_no_training_mean_silu_20,@function
        .size           triton_poi_fused__native_batch_norm_legit_no_training_mean_silu_20,(.L_x_1 - triton_poi_fused__native_batch_norm_legit_no_training_mean_silu_20)
        .other          triton_poi_fused__native_batch_norm_legit_no_training_mean_silu_20,@"STO_CUDA_ENTRY STV_DEFAULT"
triton_poi_fused__native_batch_norm_legit_no_training_mean_silu_20:
.text.triton_poi_fused__native_batch_norm_legit_no_training_mean_silu_20:
[----:B------:R-:W0:Y:S01]  /*0000*/  LDC R1, c[0x0][0x28] ;  /* 0x00000a00ff017b82 */ /* 0x000e220000000800 */
[----:B------:R-:W1:Y:S07]  /*0010*/  S2R R0, SR_TID.X ;  /* 0x0000000000007919 */ /* 0x000e6e0000002100 */
[----:B------:R-:W2:Y:S01]  /*0020*/  LDC.64 R8, c[0x0][0x220] ;  /* 0x00008800ff087b82 */ /* 0x000ea20000000a00 */
[----:B------:R-:W-:Y:S01]  /*0030*/  ULDC.64 UR4, c[0x0][0x208] ;  /* 0x0000820000047ab9 */ /* 0x000fe20000000a00 */
[----:B------:R-:W3:Y:S06]  /*0040*/  S2R R5, SR_CTAID.X ;  /* 0x0000000000057919 */ /* 0x000eec0000002500 */
[----:B------:R-:W4:Y:S08]  /*0050*/  LDC.64 R14, c[0x0][0x218] ;  /* 0x00008600ff0e7b82 */ /* 0x000f300000000a00 */
[----:B------:R-:W5:Y:S08]  /*0060*/  LDC.64 R12, c[0x0][0x210] ;  /* 0x00008400ff0c7b82 */ /* 0x000f700000000a00 */
[----:B------:R-:W5:Y:S01]  /*0070*/  LDC.64 R16, c[0x0][0x228] ;  /* 0x00008a00ff107b82 */ /* 0x000f620000000a00 */
[----:B-1----:R-:W-:-:S07]  /*0080*/  SHF.L.U32 R0, R0, 0x1, RZ ;  /* 0x0000000100007819 */ /* 0x002fce00000006ff */
[----:B------:R-:W1:Y:S01]  /*0090*/  LDC.64 R18, c[0x0][0x230] ;  /* 0x00008c00ff127b82 */ /* 0x000e620000000a00 */
[----:B---3--:R-:W-:Y:S02]  /*00a0*/  SHF.R.S32.HI R3, RZ, 0x17, R5 ;  /* 0x00000017ff037819 */ /* 0x008fe40000011405 */
[----:B------:R-:W-:Y:S02]  /*00b0*/  LOP3.LUT R0, R0, 0xfe, RZ, 0xc0, !PT ;  /* 0x000000fe00007812 */ /* 0x000fe400078ec0ff */
[----:B------:R-:W-:Y:S02]  /*00c0*/  SGXT R3, R3, 0x1 ;  /* 0x000000010303781a */ /* 0x000fe40000000200 */
[----:B------:R-:W-:-:S04]  /*00d0*/  LEA R0, R5, R0, 0x8 ;  /* 0x0000000005007211 */ /* 0x000fc800078e40ff */
[----:B------:R-:W-:Y:S02]  /*00e0*/  LEA.HI R3, R3, R0, RZ, 0x9 ;  /* 0x0000000003037211 */ /* 0x000fe400078f48ff */
[----:B------:R-:W-:Y:S02]  /*00f0*/  ISETP.GE.AND P0, PT, R0, 0x800, PT ;  /* 0x000008000000780c */ /* 0x000fe40003f06270 */
[----:B------:R-:W-:-:S04]  /*0100*/  LOP3.LUT R3, R3, 0xfffffe00, RZ, 0xc0, !PT ;  /* 0xfffffe0003037812 */ /* 0x000fc800078ec0ff */
[----:B------:R-:W-:Y:S02]  /*0110*/  IADD3 R11, R0, -R3, RZ ;  /* 0x80000003000b7210 */ /* 0x000fe40007ffe0ff */
[----:B------:R-:W-:-:S03]  /*0120*/  CS2R R2, SRZ ;  /* 0x0000000000027805 */ /* 0x000fc6000001ff00 */
[----:B--2---:R-:W-:-:S05]  /*0130*/  IMAD.WIDE R8, R11, 0x4, R8 ;  /* 0x000000040b087825 */ /* 0x004fca00078e0208 */
[----:B------:R2:W3:Y:S01]  /*0140*/  @!P0 LDG.E.EL.64 R2, desc[UR4][R8.64] ;  /* 0x0000000408028981 */ /* 0x0004e2000c2e1b00 */
[----:B------:R-:W-:Y:S02]  /*0150*/  CS2R R4, SRZ ;  /* 0x0000000000047805 */ /* 0x000fe4000001ff00 */
[----:B------:R-:W-:Y:S01]  /*0160*/  CS2R R6, SRZ ;  /* 0x0000000000067805 */ /* 0x000fe2000001ff00 */
[----:B----4-:R-:W-:-:S04]  /*0170*/  IMAD.WIDE R14, R11, 0x4, R14 ;  /* 0x000000040b0e7825 */ /* 0x010fc800078e020e */
[----:B-----5:R-:W-:Y:S01]  /*0180*/  IMAD.WIDE R12, R0, 0x4, R12 ;  /* 0x00000004000c7825 */ /* 0x020fe200078e020c */
[----:B------:R4:W5:Y:S03]  /*0190*/  @!P0 LDG.E.EL.64 R4, desc[UR4][R14.64] ;  /* 0x000000040e048981 */ /* 0x000966000c2e1b00 */
[C---:B0-----:R-:W-:Y:S01]  /*01a0*/  IMAD.WIDE R16, R11.reuse, 0x4, R16 ;  /* 0x000000040b107825 */ /* 0x041fe200078e0210 */
[----:B------:R0:W5:Y:S01]  /*01b0*/  @!P0 LDG.E.64 R6, desc[UR4][R12.64] ;  /* 0x000000040c068981 */ /* 0x000162000c1e1b00 */
[----:B--2---:R-:W-:Y:S02]  /*01c0*/  CS2R R8, SRZ ;  /* 0x0000000000087805 */ /* 0x004fe4000001ff00 */
[----:B-1----:R-:W-:Y:S01]  /*01d0*/  IMAD.WIDE R18, R11, 0x4, R18 ;  /* 0x000000040b127825 */ /* 0x002fe200078e0212 */
[----:B------:R-:W-:-:S04]  /*01e0*/  CS2R R10, SRZ ;  /* 0x00000000000a7805 */ /* 0x000fc8000001ff00 */
[----:B------:R-:W2:Y:S04]  /*01f0*/  @!P0 LDG.E.EL.64 R8, desc[UR4][R18.64] ;  /* 0x0000000412088981 */ /* 0x000ea8000c2e1b00 */
[----:B------:R-:W2:Y:S01]  /*0200*/  @!P0 LDG.E.EL.64 R10, desc[UR4][R16.64] ;  /* 0x00000004100a8981 */ /* 0x000ea2000c2e1b00 */
[----:B---3--:R-:W-:Y:S01]  /*0210*/  FADD R2, R2, 0.0010000000474974513054 ;  /* 0x3a83126f02027421 */ /* 0x008fe20000000000 */
[----:B------:R-:W-:-:S03]  /*0220*/  FADD R3, R3, 0.0010000000474974513054 ;  /* 0x3a83126f03037421 */ /* 0x000fc60000000000 */
[----:B------:R-:W1:Y:S08]  /*0230*/  MUFU.SQRT R20, R2 ;  /* 0x0000000200147308 */ /* 0x000e700000002000 */
[----:B----4-:R-:W3:Y:S01]  /*0240*/  MUFU.SQRT R14, R3 ;  /* 0x00000003000e7308 */ /* 0x010ee20000002000 */
[C---:B-1----:R-:W-:Y:S02]  /*0250*/  FSETP.GT.AND P1, PT, R20.reuse, 8.50705917302346158658e+37, PT ;  /* 0x7e8000001400780b */ /* 0x042fe40003f24000 */
[----:B------:R-:W-:-:S02]  /*0260*/  FSETP.GEU.AND P3, PT, R20, 1.175494350822287508e-38, PT ;  /* 0x008000001400780b */ /* 0x000fc40003f6e000 */
[C---:B---3--:R-:W-:Y:S02]  /*0270*/  FSETP.GT.AND P2, PT, R14.reuse, 8.50705917302346158658e+37, PT ;  /* 0x7e8000000e00780b */ /* 0x048fe40003f44000 */
[----:B------:R-:W-:-:S07]  /*0280*/  FSETP.GEU.AND P4, PT, R14, 1.175494350822287508e-38, PT ;  /* 0x008000000e00780b */ /* 0x000fce0003f8e000 */
[----:B------:R-:W-:Y:S01]  /*0290*/  @P1 FMUL R20, R20, 0.25 ;  /* 0x3e80000014141820 */ /* 0x000fe20000400000 */
[----:B------:R-:W-:-:S03]  /*02a0*/  HFMA2.MMA R2, -RZ, RZ, 1.625, 0 ;  /* 0x3e800000ff027435 */ /* 0x000fc600000001ff */
[----:B------:R-:W-:Y:S01]  /*02b0*/  @!P3 FMUL R20, R20, 16777216 ;  /* 0x4b8000001414b820 */ /* 0x000fe20000400000 */
[----:B------:R-:W-:-:S04]  /*02c0*/  @P2 FMUL R14, R14, 0.25 ;  /* 0x3e8000000e0e2820 */ /* 0x000fc80000400000 */
[----:B------:R-:W-:Y:S01]  /*02d0*/  @!P4 FMUL R14, R14, 16777216 ;  /* 0x4b8000000e0ec820 */ /* 0x000fe20000400000 */
[----:B------:R-:W1:Y:S01]  /*02e0*/  MUFU.RCP R20, R20 ;  /* 0x0000001400147308 */ /* 0x000e620000001000 */
[----:B------:R-:W-:-:S07]  /*02f0*/  FSEL R3, R2, 1, P1 ;  /* 0x3f80000002037808 */ /* 0x000fce0000800000 */
[----:B------:R-:W3:Y:S01]  /*0300*/  MUFU.RCP R14, R14 ;  /* 0x0000000e000e7308 */ /* 0x000ee20000001000 */
[----:B0-----:R-:W-:Y:S01]  /*0310*/  FSEL R13, R2, 1, P2 ;  /* 0x3f800000020d7808 */ /* 0x001fe20001000000 */
[----:B------:R-:W-:Y:S01]  /*0320*/  @!P3 FMUL R3, R3, 16777216 ;  /* 0x4b8000000303b820 */ /* 0x000fe20000400000 */
[----:B-----5:R-:W-:-:S03]  /*0330*/  FADD R4, -R4, R6 ;  /* 0x0000000604047221 */ /* 0x020fc60000000100 */
[----:B------:R-:W-:Y:S01]  /*0340*/  @!P4 FMUL R13, R13, 16777216 ;  /* 0x4b8000000d0dc820 */ /* 0x000fe20000400000 */
[----:B-1----:R-:W-:Y:S01]  /*0350*/  FMUL R3, R20, R3 ;  /* 0x0000000314037220 */ /* 0x002fe20000400000 */
[----:B------:R-:W-:-:S03]  /*0360*/  FADD R5, -R5, R7 ;  /* 0x0000000705057221 */ /* 0x000fc60000000100 */
[----:B------:R-:W-:Y:S01]  /*0370*/  FMUL R3, R4, R3 ;  /* 0x0000000304037220 */ /* 0x000fe20000400000 */
[----:B---3--:R-:W-:-:S04]  /*0380*/  FMUL R6, R14, R13 ;  /* 0x0000000d0e067220 */ /* 0x008fc80000400000 */
[----:B------:R-:W-:Y:S01]  /*0390*/  FMUL R6, R5, R6 ;  /* 0x0000000605067220 */ /* 0x000fe20000400000 */
[----:B--2---:R-:W-:-:S03]  /*03a0*/  FFMA R8, R3, R10, R8 ;  /* 0x0000000a03087223 */ /* 0x004fc60000000008 */
[----:B------:R-:W-:Y:S01]  /*03b0*/  FFMA R9, R6, R11, R9 ;  /* 0x0000000b06097223 */ /* 0x000fe20000000009 */
[----:B------:R-:W-:-:S03]  /*03c0*/  FADD R3, RZ, -R8 ;  /* 0x80000008ff037221 */ /* 0x000fc60000000000 */
[----:B------:R-:W-:Y:S01]  /*03d0*/  FADD R4, RZ, -R9 ;  /* 0x80000009ff047221 */ /* 0x000fe20000000000 */
[----:B------:R-:W-:-:S03]  /*03e0*/  FMUL R3, R3, 1.4426950216293334961 ;  /* 0x3fb8aa3b03037820 */ /* 0x000fc60000400000 */
[----:B------:R-:W-:Y:S02]  /*03f0*/  FMUL R6, R4, 1.4426950216293334961 ;  /* 0x3fb8aa3b04067820 */ /* 0x000fe40000400000 */
[----:B------:R-:W-:-:S03]  /*0400*/  FSETP.GEU.AND P1, PT, R3, -126, PT ;  /* 0xc2fc00000300780b */ /* 0x000fc60003f2e000 */
[----:B------:R-:W-:-:S10]  /*0410*/  FSETP.GEU.AND P2, PT, R6, -126, PT ;  /* 0xc2fc00000600780b */ /* 0x000fd40003f4e000 */
[----:B------:R-:W-:-:S03]  /*0420*/  @!P1 FMUL R3, R3, 0.5 ;  /* 0x3f00000003039820 */ /* 0x000fc60000400000 */
[----:B------:R-:W-:Y:S01]  /*0430*/  @!P2 FMUL R6, R6, 0.5 ;  /* 0x3f0000000606a820 */ /* 0x000fe20000400000 */
[----:B------:R-:W0:Y:S08]  /*0440*/  MUFU.EX2 R4, R3 ;  /* 0x0000000300047308 */ /* 0x000e300000000800 */
[----:B------:R1:W2:Y:S01]  /*0450*/  MUFU.EX2 R5, R6 ;  /* 0x0000000600057308 */ /* 0x0002a20000000800 */
[----:B0-----:R-:W-:Y:S01]  /*0460*/  @!P1 FMUL R4, R4, R4 ;  /* 0x0000000404049220 */ /* 0x001fe20000400000 */
[----:B-1----:R-:W0:Y:S03]  /*0470*/  LDC.64 R6, c[0x0][0x240] ;  /* 0x00009000ff067b82 */ /* 0x002e260000000a00 */
[----:B------:R-:W-:Y:S01]  /*0480*/  FADD R10, R4, 1 ;  /* 0x3f800000040a7421 */ /* 0x000fe20000000000 */
[----:B--2---:R-:W-:-:S04]  /*0490*/  @!P2 FMUL R5, R5, R5 ;  /* 0x000000050505a220 */ /* 0x004fc80000400000 */
[----:B------:R-:W-:Y:S01]  /*04a0*/  FADD R11, R5, 1 ;  /* 0x3f800000050b7421 */ /* 0x000fe20000000000 */
[----:B------:R-:W-:Y:S01]  /*04b0*/  FSETP.GT.AND P1, PT, R10, 8.50705917302346158658e+37, PT ;  /* 0x7e8000000a00780b */ /* 0x000fe20003f24000 */
[----:B------:R-:W1:Y:S03]  /*04c0*/  LDC.64 R4, c[0x0][0x238] ;  /* 0x00008e00ff047b82 */ /* 0x000e660000000a00 */
[----:B------:R-:W-:-:S09]  /*04d0*/  FSETP.GT.AND P2, PT, R11, 8.50705917302346158658e+37, PT ;  /* 0x7e8000000b00780b */ /* 0x000fd20003f44000 */
[----:B------:R-:W-:-:S04]  /*04e0*/  @P1 FMUL R10, R10, 0.25 ;  /* 0x3e8000000a0a1820 */ /* 0x000fc80000400000 */
[----:B------:R-:W-:Y:S02]  /*04f0*/  @P2 FMUL R11, R11, 0.25 ;  /* 0x3e8000000b0b2820 */ /* 0x000fe40000400000 */
[----:B------:R-:W2:Y:S08]  /*0500*/  MUFU.RCP R10, R10 ;  /* 0x0000000a000a7308 */ /* 0x000eb00000001000 */
[----:B------:R-:W3:Y:S01]  /*0510*/  MUFU.RCP R11, R11 ;  /* 0x0000000b000b7308 */ /* 0x000ee20000001000 */
[----:B------:R-:W-:-:S02]  /*0520*/  FSEL R3, R2, 1, P1 ;  /* 0x3f80000002037808 */ /* 0x000fc40000800000 */
[----:B------:R-:W-:-:S03]  /*0530*/  FSEL R2, R2, 1, P2 ;  /* 0x3f80000002027808 */ /* 0x000fc60001000000 */
[----:B--2---:R-:W-:Y:S02]  /*0540*/  FMUL R13, R10, R3 ;  /* 0x000000030a0d7220 */ /* 0x004fe40000400000 */
[----:B---3--:R-:W-:Y:S01]  /*0550*/  FMUL R12, R11, R2 ;  /* 0x000000020b0c7220 */ /* 0x008fe20000400000 */
[----:B-1----:R-:W-:-:S04]  /*0560*/  IMAD.WIDE R2, R0, 0x4, R4 ;  /* 0x0000000400027825 */ /* 0x002fc800078e0204 */
[----:B------:R-:W-:Y:S01]  /*0570*/  FMUL R14, R8, R13 ;  /* 0x0000000d080e7220 */ /* 0x000fe20000400000 */
[----:B------:R1:W-:Y:S01]  /*0580*/  @!P0 STG.E.64 desc[UR4][R2.64], R8 ;  /* 0x0000000802008986 */ /* 0x0003e2000c101b04 */
[----:B------:R-:W-:Y:S01]  /*0590*/  FMUL R15, R9, R12 ;  /* 0x0000000c090f7220 */ /* 0x000fe20000400000 */
[----:B0-----:R-:W-:Y:S01]  /*05a0*/  IMAD.WIDE R4, R0, 0x4, R6 ;  /* 0x0000000400047825 */ /* 0x001fe200078e0206 */
[----:B------:R-:W-:Y:S06]  /*05b0*/  @P0 EXIT ;  /* 0x000000000000094d */ /* 0x000fec0003800000 */
[----:B------:R-:W-:Y:S01]  /*05c0*/  STG.E.64 desc[UR4][R4.64], R14 ;  /* 0x0000000e04007986 */ /* 0x000fe2000c101b04 */
[----:B------:R-:W-:Y:S05]  /*05d0*/  EXIT ;  /* 0x000000000000794d */ /* 0x000fea0003800000 */
.L_x_0:
[----:B------:R-:W-:-:S00]  /*05e0*/  BRA `(.L_x_0) ;  /* 0xfffffffc00fc7947 */ /* 0x000fc0000383ffff */
[----:B------:R-:W-:-:S00]  /*05f0*/  NOP ;  /* 0x0000000000007918 */ /* 0x000fc00000000000 */
        /* <DEDUP_REMOVED lines=8> */
.L_x_1:


//--------------------- .nv.global.init           --------------------------
	.section	.nv.global.init,"aw",@progbits
.nv.global.init:
	.type		_$_str,@object
	.size		_$_str,(_$_str_$_2 - _$_str)
_$_str:
        /*0000*/ 	.byte	0x5f, 0x5f, 0x43, 0x55, 0x44, 0x41, 0x5f, 0x46, 0x54, 0x5a, 0x00
	.type		_$_str_$_2,@object
	.size		_$_str_$_2,(.L_1 - _$_str_$_2)
_$_str_$_2:
        /*000b*/ 	.byte	0x5f, 0x5f, 0x43, 0x55, 0x44, 0x41, 0x5f, 0x50, 0x52, 0x45, 0x43, 0x5f, 0x53, 0x51, 0x52, 0x54
        /*001b*/ 	.byte	0x00
.L_1:


//--------------------- .nv.constant0.triton_poi_fused__native_batch_norm_legit_no_training_mean_silu_20 --------------------------
	.section	.nv.constant0.triton_poi_fused__native_batch_norm_legit_no_training_mean_silu_20,"a",@progbits
	.sectionflags	@""
	.align	4
.nv.constant0.triton_poi_fused__native_batch_norm_legit_no_training_mean_silu_20:
	.zero		588
